	.headerflags	@"EF_CUDA_TEXMODE_UNIFIED EF_CUDA_64BIT_ADDRESS EF_CUDA_ACCELERATORS EF_CUDA_SM90 EF_CUDA_VIRTUAL_SM(EF_CUDA_SM90)"
	.elftype	@"ET_EXEC"


//--------------------- .nv.info                  --------------------------
	.section	.nv.info,"",@"SHT_CUDA_INFO"
	.align	4


	//----- nvinfo : EIATTR_REGCOUNT
	.align		4
        /*0000*/ 	.byte	0x04, 0x2f
        /*0002*/ 	.short	(.L_3 - .L_2)
	.align		4
.L_2:
        /*0004*/ 	.word	index@(triton_poi_fused__native_batch_norm_legit_no_training_add_native_batch_norm_backward_relu_13)
        /*0008*/ 	.word	0x00000036


	//----- nvinfo : EIATTR_MIN_STACK_SIZE
	.align		4
.L_3:
        /*000c*/ 	.byte	0x04, 0x12
        /*000e*/ 	.short	(.L_5 - .L_4)
	.align		4
.L_4:
        /*0010*/ 	.word	index@(triton_poi_fused__native_batch_norm_legit_no_training_add_native_batch_norm_backward_relu_13)
        /*0014*/ 	.word	0x00000000


	//----- nvinfo : EIATTR_FRAME_SIZE
	.align		4
.L_5:
        /*0018*/ 	.byte	0x04, 0x11
        /*001a*/ 	.short	(.L_7 - .L_6)
	.align		4
.L_6:
        /*001c*/ 	.word	index@(triton_poi_fused__native_batch_norm_legit_no_training_add_native_batch_norm_backward_relu_13)
        /*0020*/ 	.word	0x00000000


	//----- nvinfo : EIATTR_MIN_STACK_SIZE
	.align		4
.L_7:
        /*0024*/ 	.byte	0x04, 0x12
        /*0026*/ 	.short	(.L_9 - .L_8)
	.align		4
.L_8:
        /*0028*/ 	.word	index@(triton_poi_fused__native_batch_norm_legit_no_training_add_native_batch_norm_backward_relu_13)
        /*002c*/ 	.word	0x00000000
.L_9:


//--------------------- .nv.info.triton_poi_fused__native_batch_norm_legit_no_training_add_native_batch_norm_backward_relu_13 --------------------------
	.section	.nv.info.triton_poi_fused__native_batch_norm_legit_no_training_add_native_batch_norm_backward_relu_13,"",@"SHT_CUDA_INFO"
	.sectionflags	@""
	.align	4


	//----- nvinfo : EIATTR_CUDA_API_VERSION
	.align		4
        /*0000*/ 	.byte	0x04, 0x37
        /*0002*/ 	.short	(.L_11 - .L_10)
.L_10:
        /*0004*/ 	.word	0x0000007c


	//----- nvinfo : EIATTR_KPARAM_INFO
	.align		4
.L_11:
        /*0008*/ 	.byte	0x04, 0x17
        /*000a*/ 	.short	(.L_13 - .L_12)
.L_12:
        /*000c*/ 	.word	0x00000000
        /*0010*/ 	.short	0x000b
        /*0012*/ 	.short	0x0058
        /*0014*/ 	.byte	0x00, 0xf0, 0x11, 0x00


	//----- nvinfo : EIATTR_KPARAM_INFO
	.align		4
.L_13:
        /*0018*/ 	.byte	0x04, 0x17
        /*001a*/ 	.short	(.L_15 - .L_14)
.L_14:
        /*001c*/ 	.word	0x00000000
        /*0020*/ 	.short	0x000a
        /*0022*/ 	.short	0x0050
        /*0024*/ 	.byte	0x00, 0xf4, 0x21, 0x00


	//----- nvinfo : EIATTR_KPARAM_INFO
	.align		4
.L_15:
        /*0028*/ 	.byte	0x04, 0x17
        /*002a*/ 	.short	(.L_17 - .L_16)
.L_16:
        /*002c*/ 	.word	0x00000000
        /*0030*/ 	.short	0x0009
        /*0032*/ 	.short	0x0048
        /*0034*/ 	.byte	0x00, 0xf4, 0x21, 0x00


	//----- nvinfo : EIATTR_KPARAM_INFO
	.align		4
.L_17:
        /*0038*/ 	.byte	0x04, 0x17
        /*003a*/ 	.short	(.L_19 - .L_18)
.L_18:
        /*003c*/ 	.word	0x00000000
        /*0040*/ 	.short	0x0008
        /*0042*/ 	.short	0x0040
        /*0044*/ 	.byte	0x00, 0xf4, 0x21, 0x00


	//----- nvinfo : EIATTR_KPARAM_INFO
	.align		4
.L_19:
        /*0048*/ 	.byte	0x04, 0x17
        /*004a*/ 	.short	(.L_21 - .L_20)
.L_20:
        /*004c*/ 	.word	0x00000000
        /*0050*/ 	.short	0x0007
        /*0052*/ 	.short	0x0038
        /*0054*/ 	.byte	0x00, 0xf4, 0x21, 0x00


	//----- nvinfo : EIATTR_KPARAM_INFO
	.align		4
.L_21:
        /*0058*/ 	.byte	0x04, 0x17
        /*005a*/ 	.short	(.L_23 - .L_22)
.L_22:
        /*005c*/ 	.word	0x00000000
        /*0060*/ 	.short	0x0006
        /*0062*/ 	.short	0x0030
        /*0064*/ 	.byte	0x00, 0xf4, 0x21, 0x00


	//----- nvinfo : EIATTR_KPARAM_INFO
	.align		4
.L_23:
        /*0068*/ 	.byte	0x04, 0x17
        /*006a*/ 	.short	(.L_25 - .L_24)
.L_24:
        /*006c*/ 	.word	0x00000000
        /*0070*/ 	.short	0x0005
        /*0072*/ 	.short	0x0028
        /*0074*/ 	.byte	0x00, 0xf4, 0x21, 0x00


	//----- nvinfo : EIATTR_KPARAM_INFO
	.align		4
.L_25:
        /*0078*/ 	.byte	0x04, 0x17
        /*007a*/ 	.short	(.L_27 - .L_26)
.L_26:
        /*007c*/ 	.word	0x00000000
        /*0080*/ 	.short	0x0004
        /*0082*/ 	.short	0x0020
        /*0084*/ 	.byte	0x00, 0xf4, 0x21, 0x00


	//----- nvinfo : EIATTR_KPARAM_INFO
	.align		4
.L_27:
        /*0088*/ 	.byte	0x04, 0x17
        /*008a*/ 	.short	(.L_29 - .L_28)
.L_28:
        /*008c*/ 	.word	0x00000000
        /*0090*/ 	.short	0x0003
        /*0092*/ 	.short	0x0018
        /*0094*/ 	.byte	0x00, 0xf4, 0x21, 0x00


	//----- nvinfo : EIATTR_KPARAM_INFO
	.align		4
.L_29:
        /*0098*/ 	.byte	0x04, 0x17
        /*009a*/ 	.short	(.L_31 - .L_30)
.L_30:
        /*009c*/ 	.word	0x00000000
        /*00a0*/ 	.short	0x0002
        /*00a2*/ 	.short	0x0010
        /*00a4*/ 	.byte	0x00, 0xf4, 0x21, 0x00


	//----- nvinfo : EIATTR_KPARAM_INFO
	.align		4
.L_31:
        /*00a8*/ 	.byte	0x04, 0x17
        /*00aa*/ 	.short	(.L_33 - .L_32)
.L_32:
        /*00ac*/ 	.word	0x00000000
        /*00b0*/ 	.short	0x0001
        /*00b2*/ 	.short	0x0008
        /*00b4*/ 	.byte	0x00, 0xf4, 0x21, 0x00


	//----- nvinfo : EIATTR_KPARAM_INFO
	.align		4
.L_33:
        /*00b8*/ 	.byte	0x04, 0x17
        /*00ba*/ 	.short	(.L_35 - .L_34)
.L_34:
        /*00bc*/ 	.word	0x00000000
        /*00c0*/ 	.short	0x0000
        /*00c2*/ 	.short	0x0000
        /*00c4*/ 	.byte	0x00, 0xf4, 0x21, 0x00


	//----- nvinfo : EIATTR_SPARSE_MMA_MASK
	.align		4
.L_35:
        /*00c8*/ 	.byte	0x03, 0x50
        /*00ca*/ 	.short	0x0000


	//----- nvinfo : EIATTR_MAXREG_COUNT
	.align		4
        /*00cc*/ 	.byte	0x03, 0x1b
        /*00ce*/ 	.short	0x00ff


	//----- nvinfo : EIATTR_EXIT_INSTR_OFFSETS
	.align		4
        /*00d0*/ 	.byte	0x04, 0x1c
        /*00d2*/ 	.short	(.L_37 - .L_36)


	//   ....[0]....
.L_36:
        /*00d4*/ 	.word	0x00000db0


	//----- nvinfo : EIATTR_REQNTID
	.align		4
.L_37:
        /*00d8*/ 	.byte	0x04, 0x10
        /*00da*/ 	.short	(.L_39 - .L_38)
.L_38:
        /*00dc*/ 	.word	0x00000080
        /*00e0*/ 	.word	0x00000001
        /*00e4*/ 	.word	0x00000001


	//----- nvinfo : EIATTR_CBANK_PARAM_SIZE
	.align		4
.L_39:
        /*00e8*/ 	.byte	0x03, 0x19
        /*00ea*/ 	.short	0x005c


	//----- nvinfo : EIATTR_PARAM_CBANK
	.align		4
        /*00ec*/ 	.byte	0x04, 0x0a
        /*00ee*/ 	.short	(.L_41 - .L_40)
	.align		4
.L_40:
        /*00f0*/ 	.word	index@(.nv.constant0.triton_poi_fused__native_batch_norm_legit_no_training_add_native_batch_norm_backward_relu_13)
        /*00f4*/ 	.short	0x0210
        /*00f6*/ 	.short	0x005c


	//----- nvinfo : EIATTR_SW_WAR
	.align		4
.L_41:
        /*00f8*/ 	.byte	0x04, 0x36
        /*00fa*/ 	.short	(.L_43 - .L_42)
.L_42:
        /*00fc*/ 	.word	0x00000008
.L_43:


//--------------------- .nv.callgraph             --------------------------
	.section	.nv.callgraph,"",@"SHT_CUDA_CALLGRAPH"
	.align	4
	.sectionentsize	8
	.align		4
        /*0000*/ 	.word	0x00000000
	.align		4
        /*0004*/ 	.word	0xffffffff
	.align		4
        /*0008*/ 	.word	0x00000000
	.align		4
        /*000c*/ 	.word	0xfffffffe
	.align		4
        /*0010*/ 	.word	0x00000000
	.align		4
        /*0014*/ 	.word	0xfffffffd
	.align		4
        /*0018*/ 	.word	0x00000000
	.align		4
        /*001c*/ 	.word	0xfffffffc


//--------------------- .nv.constant4             --------------------------
	.section	.nv.constant4,"a",@progbits
	.align	8
	.align		8
.nv.constant4:
        /*0000*/ 	.dword	_$_str
	.align		8
        /*0008*/ 	.dword	_$_str_$_2


//--------------------- .text.triton_poi_fused__native_batch_norm_legit_no_training_add_native_batch_norm_backward_relu_13 --------------------------
	.section	.text.triton_poi_fused__native_batch_norm_legit_no_training_add_native_batch_norm_backward_relu_13,"ax",@progbits
	.align	128
        .global         triton_poi_fused__native_batch_norm_legit_no_training_add_native_batch_norm_backward_relu_13
        .type           triton_poi_fused__native_batch_norm_legit_no_training_add_native_batch_norm_backward_relu_13,@function
        .size           triton_poi_fused__native_batch_norm_legit_no_training_add_native_batch_norm_backward_relu_13,(.L_x_1 - triton_poi_fused__native_batch_norm_legit_no_training_add_native_batch_norm_backward_relu_13)
        .other          triton_poi_fused__native_batch_norm_legit_no_training_add_native_batch_norm_backward_relu_13,@"STO_CUDA_ENTRY STV_DEFAULT"
triton_poi_fused__native_batch_norm_legit_no_training_add_native_batch_norm_backward_relu_13:
.text.triton_poi_fused__native_batch_norm_legit_no_training_add_native_batch_norm_backward_relu_13:
[----:B------:R-:W-:Y:S01]  /*0000*/  LDC R1, c[0x0][0x28] ;  /* 0x00000a00ff017b82 */ /* 0x000fe20000000800 */
[----:B------:R-:W1:Y:S07]  /*0010*/  S2R R0, SR_TID.X ;  /* 0x0000000000007919 */ /* 0x000e6e0000002100 */
[----:B------:R-:W2:Y:S01]  /*0020*/  LDC.64 R42, c[0x0][0x240] ;  /* 0x00009000ff2a7b82 */ /* 0x000ea20000000a00 */
[----:B------:R-:W-:Y:S01]  /*0030*/  ULDC.64 UR4, c[0x0][0x208] ;  /* 0x0000820000047ab9 */ /* 0x000fe20000000a00 */
[----:B------:R-:W3:Y:S06]  /*0040*/  S2R R3, SR_CTAID.X ;  /* 0x0000000000037919 */ /* 0x000eec0000002500 */
[----:B------:R-:W4:Y:S08]  /*0050*/  LDC.64 R4, c[0x0][0x218] ;  /* 0x00008600ff047b82 */ /* 0x000f300000000a00 */
[----:B------:R-:W5:Y:S08]  /*0060*/  LDC.64 R6, c[0x0][0x220] ;  /* 0x00008800ff067b82 */ /* 0x000f700000000a00 */
[----:B------:R-:W2:Y:S01]  /*0070*/  LDC.64 R46, c[0x0][0x228] ;  /* 0x00008a00ff2e7b82 */ /* 0x000ea20000000a00 */
[----:B-1----:R-:W-:-:S07]  /*0080*/  SHF.L.U32 R0, R0, 0x2, RZ ;  /* 0x0000000200007819 */ /* 0x002fce00000006ff */
[----:B------:R-:W1:Y:S01]  /*0090*/  LDC.64 R48, c[0x0][0x230] ;  /* 0x00008c00ff307b82 */ /* 0x000e620000000a00 */
[----:B------:R-:W-:-:S04]  /*00a0*/  LOP3.LUT R0, R0, 0x1fc, RZ, 0xc0, !PT ;  /* 0x000001fc00007812 */ /* 0x000fc800078ec0ff */
[----:B---3--:R-:W-:-:S03]  /*00b0*/  LEA R2, R3, R0, 0xa ;  /* 0x0000000003027211 */ /* 0x008fc600078e50ff */
[----:B------:R-:W3:Y:S02]  /*00c0*/  LDC.64 R40, c[0x0][0x210] ;  /* 0x00008400ff287b82 */ /* 0x000ee40000000a00 */
[----:B------:R-:W-:-:S04]  /*00d0*/  IMAD.HI R0, R2, 0x66666667, RZ ;  /* 0x6666666702007827 */ /* 0x000fc800078e02ff */
[C---:B----4-:R-:W-:Y:S01]  /*00e0*/  IMAD.WIDE R4, R2.reuse, 0x4, R4 ;  /* 0x0000000402047825 */ /* 0x050fe200078e0204 */
[----:B------:R-:W-:Y:S01]  /*00f0*/  SHF.R.U32.HI R3, RZ, 0x1f, R0 ;  /* 0x0000001fff037819 */ /* 0x000fe20000011600 */
[----:B------:R-:W4:Y:S02]  /*0100*/  LDC.64 R50, c[0x0][0x248] ;  /* 0x00009200ff327b82 */ /* 0x000f240000000a00 */
[----:B-----5:R-:W-:Y:S01]  /*0110*/  IMAD.WIDE R6, R2, 0x4, R6 ;  /* 0x0000000402067825 */ /* 0x020fe200078e0206 */
[----:B------:R-:W-:Y:S01]  /*0120*/  LEA.HI.SX32 R3, R0, R3, 0x1a ;  /* 0x0000000300037211 */ /* 0x000fe200078fd2ff */
[----:B------:R-:W5:Y:S04]  /*0130*/  LDG.E.128 R32, desc[UR4][R4.64] ;  /* 0x0000000404207981 */ /* 0x000f68000c1e1d00 */
[----:B------:R-:W-:Y:S01]  /*0140*/  IMAD R3, R3, -0xa0, R2 ;  /* 0xffffff6003037824 */ /* 0x000fe200078e0202 */
[----:B------:R-:W5:Y:S03]  /*0150*/  LDG.E.128 R36, desc[UR4][R6.64] ;  /* 0x0000000406247981 */ /* 0x000f66000c1e1d00 */
[----:B--2---:R-:W-:Y:S01]  /*0160*/  IMAD.WIDE R24, R3, 0x4, R42 ;  /* 0x0000000403187825 */ /* 0x004fe200078e022a */
[----:B------:R-:W2:Y:S04]  /*0170*/  LDG.E.128 R12, desc[UR4][R4.64+0x800] ;  /* 0x00080004040c7981 */ /* 0x000ea8000c1e1d00 */
[----:B------:R-:W2:Y:S04]  /*0180*/  LDG.E.128 R16, desc[UR4][R6.64+0x800] ;  /* 0x0008000406107981 */ /* 0x000ea8000c1e1d00 */
[----:B------:R-:W2:Y:S01]  /*0190*/  LDG.E.EL.128 R24, desc[UR4][R24.64] ;  /* 0x0000000418187981 */ /* 0x000ea2000c2e1d00 */
[----:B0-----:R-:W-:-:S05]  /*01a0*/  IMAD.WIDE R46, R2, 0x4, R46 ;  /* 0x00000004022e7825 */ /* 0x001fca00078e022e */
[----:B------:R-:W4:Y:S01]  /*01b0*/  LDG.E.128 R20, desc[UR4][R46.64] ;  /* 0x000000042e147981 */ /* 0x000f22000c1e1d00 */
[----:B-1----:R-:W-:-:S03]  /*01c0*/  IMAD.WIDE R48, R2, 0x4, R48 ;  /* 0x0000000402307825 */ /* 0x002fc600078e0230 */
[----:B------:R0:W4:Y:S04]  /*01d0*/  LDG.E.128 R28, desc[UR4][R46.64+0x800] ;  /* 0x000800042e1c7981 */ /* 0x000128000c1e1d00 */
[----:B------:R-:W4:Y:S01]  /*01e0*/  LDG.E.128 R8, desc[UR4][R48.64] ;  /* 0x0000000430087981 */ /* 0x000f22000c1e1d00 */
[----:B---3--:R-:W-:-:S05]  /*01f0*/  IMAD.WIDE R40, R2, 0x4, R40 ;  /* 0x0000000402287825 */ /* 0x008fca00078e0228 */
[----:B------:R-:W3:Y:S01]  /*0200*/  LDG.E.128 R4, desc[UR4][R40.64] ;  /* 0x0000000428047981 */ /* 0x000ee2000c1e1d00 */
[----:B------:R-:W-:Y:S01]  /*0210*/  HFMA2.MMA R0, -RZ, RZ, 1.625, 0 ;  /* 0x3e800000ff007435 */ /* 0x000fe200000001ff */
[----:B0-----:R-:W0:Y:S01]  /*0220*/  LDC.64 R46, c[0x0][0x238] ;  /* 0x00008e00ff2e7b82 */ /* 0x001e220000000a00 */
[----:B-----5:R-:W-:Y:S01]  /*0230*/  FADD R45, R32, R36 ;  /* 0x00000024202d7221 */ /* 0x020fe20000000000 */
[----:B--2---:R-:W-:-:S04]  /*0240*/  FADD R24, R24, 9.9999997473787516356e-06 ;  /* 0x3727c5ac18187421 */ /* 0x004fc80000000000 */
[----:B------:R-:W1:Y:S01]  /*0250*/  MUFU.SQRT R36, R24 ;  /* 0x0000001800247308 */ /* 0x000e620000002000 */
[----:B------:R-:W-:Y:S01]  /*0260*/  FADD R25, R25, 9.9999997473787516356e-06 ;  /* 0x3727c5ac19197421 */ /* 0x000fe20000000000 */
[----:B------:R-:W-:Y:S01]  /*0270*/  FADD R27, R27, 9.9999997473787516356e-06 ;  /* 0x3727c5ac1b1b7421 */ /* 0x000fe20000000000 */
[----:B------:R-:W-:-:S05]  /*0280*/  FADD R26, R26, 9.9999997473787516356e-06 ;  /* 0x3727c5ac1a1a7421 */ /* 0x000fca0000000000 */
[----:B------:R-:W2:Y:S08]  /*0290*/  MUFU.SQRT R25, R25 ;  /* 0x0000001900197308 */ /* 0x000eb00000002000 */
[----:B------:R-:W5:Y:S01]  /*02a0*/  MUFU.SQRT R24, R27 ;  /* 0x0000001b00187308 */ /* 0x000f620000002000 */
[----:B-1----:R-:W-:-:S07]  /*02b0*/  FSETP.GT.AND P6, PT, R36, 8.50705917302346158658e+37, PT ;  /* 0x7e8000002400780b */ /* 0x002fce0003fc4000 */
[----:B------:R-:W1:Y:S01]  /*02c0*/  MUFU.SQRT R26, R26 ;  /* 0x0000001a001a7308 */ /* 0x000e620000002000 */
[----:B--2---:R-:W-:Y:S01]  /*02d0*/  FSETP.GT.AND P5, PT, R25, 8.50705917302346158658e+37, PT ;  /* 0x7e8000001900780b */ /* 0x004fe20003fa4000 */
[----:B------:R-:W-:Y:S01]  /*02e0*/  FADD R32, R33, R37 ;  /* 0x0000002521207221 */ /* 0x000fe20000000000 */
[----:B------:R-:W-:Y:S01]  /*02f0*/  FSETP.GEU.AND P2, PT, R36, 1.175494350822287508e-38, PT ;  /* 0x008000002400780b */ /* 0x000fe20003f4e000 */
[----:B------:R-:W-:Y:S01]  /*0300*/  FADD R33, R14, R18 ;  /* 0x000000120e217221 */ /* 0x000fe20000000000 */
[----:B-----5:R-:W-:Y:S01]  /*0310*/  FSETP.GT.AND P3, PT, R24, 8.50705917302346158658e+37, PT ;  /* 0x7e8000001800780b */ /* 0x020fe20003f64000 */
[----:B------:R-:W-:Y:S01]  /*0320*/  @P6 FMUL R36, R36, 0.25 ;  /* 0x3e80000024246820 */ /* 0x000fe20000400000 */
[----:B------:R-:W-:Y:S02]  /*0330*/  FSEL R14, R0, 1, P6 ;  /* 0x3f800000000e7808 */ /* 0x000fe40003000000 */
[----:B------:R-:W-:Y:S02]  /*0340*/  FSETP.GEU.AND P1, PT, R25, 1.175494350822287508e-38, PT ;  /* 0x008000001900780b */ /* 0x000fe40003f2e000 */
[----:B------:R-:W-:-:S02]  /*0350*/  FSETP.GEU.AND P6, PT, R24, 1.175494350822287508e-38, PT ;  /* 0x008000001800780b */ /* 0x000fc40003fce000 */
[----:B-1----:R-:W-:Y:S01]  /*0360*/  FSETP.GT.AND P4, PT, R26, 8.50705917302346158658e+37, PT ;  /* 0x7e8000001a00780b */ /* 0x002fe20003f84000 */
[----:B------:R-:W-:Y:S01]  /*0370*/  FADD R37, R34, R38 ;  /* 0x0000002622257221 */ /* 0x000fe20000000000 */
[----:B------:R-:W-:Y:S01]  /*0380*/  FSETP.GEU.AND P0, PT, R26, 1.175494350822287508e-38, PT ;  /* 0x008000001a00780b */ /* 0x000fe20003f0e000 */
[----:B------:R-:W-:Y:S01]  /*0390*/  FADD R34, R35, R39 ;  /* 0x0000002723227221 */ /* 0x000fe20000000000 */
[----:B------:R-:W-:Y:S01]  /*03a0*/  FADD R35, R12, R16 ;  /* 0x000000100c237221 */ /* 0x000fe20000000000 */
[----:B------:R-:W-:Y:S01]  /*03b0*/  @P5 FMUL R25, R25, 0.25 ;  /* 0x3e80000019195820 */ /* 0x000fe20000400000 */
[----:B------:R-:W-:Y:S01]  /*03c0*/  FADD R16, R15, R19 ;  /* 0x000000130f107221 */ /* 0x000fe20000000000 */
[----:B------:R-:W-:Y:S01]  /*03d0*/  @P3 FMUL R24, R24, 0.25 ;  /* 0x3e80000018183820 */ /* 0x000fe20000400000 */
[----:B----4-:R-:W-:Y:S02]  /*03e0*/  FADD R15, R20, R45 ;  /* 0x0000002d140f7221 */ /* 0x010fe40000000000 */
[----:B------:R-:W1:Y:S01]  /*03f0*/  LDC.64 R44, c[0x0][0x250] ;  /* 0x00009400ff2c7b82 */ /* 0x000e620000000a00 */
[----:B------:R-:W-:Y:S01]  /*0400*/  @!P1 FMUL R25, R25, 16777216 ;  /* 0x4b80000019199820 */ /* 0x000fe20000400000 */
[----:B------:R-:W-:Y:S01]  /*0410*/  @!P6 FMUL R24, R24, 16777216 ;  /* 0x4b8000001818e820 */ /* 0x000fe20000400000 */
[----:B------:R-:W-:Y:S01]  /*0420*/  @!P2 FMUL R36, R36, 16777216 ;  /* 0x4b8000002424a820 */ /* 0x000fe20000400000 */
[----:B------:R-:W-:Y:S01]  /*0430*/  @P4 FMUL R26, R26, 0.25 ;  /* 0x3e8000001a1a4820 */ /* 0x000fe20000400000 */
[----:B------:R-:W-:Y:S01]  /*0440*/  FADD R12, R13, R17 ;  /* 0x000000110d0c7221 */ /* 0x000fe20000000000 */
[----:B------:R-:W-:Y:S01]  /*0450*/  FADD R18, R21, R32 ;  /* 0x0000002015127221 */ /* 0x000fe20000000000 */
[----:B------:R2:W-:Y:S01]  /*0460*/  MUFU.RCP R13, R36 ;  /* 0x00000024000d7308 */ /* 0x0005e20000001000 */
[----:B------:R-:W-:Y:S01]  /*0470*/  @!P0 FMUL R26, R26, 16777216 ;  /* 0x4b8000001a1a8820 */ /* 0x000fe20000400000 */
[----:B------:R-:W-:Y:S01]  /*0480*/  FADD R15, R8, R15 ;  /* 0x0000000f080f7221 */ /* 0x000fe20000000000 */
[----:B------:R-:W-:-:S05]  /*0490*/  FADD R32, R29, R12 ;  /* 0x0000000c1d207221 */ /* 0x000fca0000000000 */
[----:B------:R-:W4:Y:S01]  /*04a0*/  MUFU.RCP R25, R25 ;  /* 0x0000001900197308 */ /* 0x000f220000001000 */
[----:B--2---:R-:W-:Y:S01]  /*04b0*/  FADD R36, R31, R16 ;  /* 0x000000101f247221 */ /* 0x004fe20000000000 */
[----:B0-----:R-:W-:-:S04]  /*04c0*/  IMAD.WIDE R16, R3, 0x4, R46 ;  /* 0x0000000403107825 */ /* 0x001fc800078e022e */
[----:B------:R-:W-:Y:S02]  /*04d0*/  FADD R8, R9, R18 ;  /* 0x0000001209087221 */ /* 0x000fe40000000000 */
[----:B------:R-:W0:Y:S01]  /*04e0*/  MUFU.RCP R24, R24 ;  /* 0x0000001800187308 */ /* 0x000e220000001000 */
[C---:B------:R-:W-:Y:S01]  /*04f0*/  FSEL R12, R0.reuse, 1, P5 ;  /* 0x3f800000000c7808 */ /* 0x040fe20002800000 */
[----:B------:R-:W2:Y:S01]  /*0500*/  LDG.E.EL.128 R16, desc[UR4][R16.64] ;  /* 0x0000000410107981 */ /* 0x000ea2000c2e1d00 */
[----:B------:R-:W-:Y:S01]  /*0510*/  FSEL R9, R0, 1, P3 ;  /* 0x3f80000000097808 */ /* 0x000fe20001800000 */
[----:B------:R-:W-:-:S04]  /*0520*/  FADD R37, R22, R37 ;  /* 0x0000002516257221 */ /* 0x000fc80000000000 */
[----:B------:R-:W5:Y:S01]  /*0530*/  MUFU.RCP R26, R26 ;  /* 0x0000001a001a7308 */ /* 0x000f620000001000 */
[----:B------:R-:W-:Y:S01]  /*0540*/  FADD R34, R23, R34 ;  /* 0x0000002217227221 */ /* 0x000fe20000000000 */
[----:B------:R-:W-:Y:S01]  /*0550*/  @!P1 FMUL R12, R12, 16777216 ;  /* 0x4b8000000c0c9820 */ /* 0x000fe20000400000 */
[----:B------:R-:W-:Y:S01]  /*0560*/  @!P6 FMUL R9, R9, 16777216 ;  /* 0x4b8000000909e820 */ /* 0x000fe20000400000 */
[----:B------:R-:W-:Y:S01]  /*0570*/  FSEL R29, R0, 1, P4 ;  /* 0x3f800000001d7808 */ /* 0x000fe20002000000 */
[----:B------:R-:W-:Y:S01]  /*0580*/  FADD R37, R10, R37 ;  /* 0x000000250a257221 */ /* 0x000fe20000000000 */
[----:B------:R-:W-:Y:S01]  /*0590*/  FADD R10, R11, R34 ;  /* 0x000000220b0a7221 */ /* 0x000fe20000000000 */
[----:B----4-:R-:W-:Y:S01]  /*05a0*/  FMUL R12, R25, R12 ;  /* 0x0000000c190c7220 */ /* 0x010fe20000400000 */
[----:B0-----:R-:W-:Y:S01]  /*05b0*/  FMUL R34, R24, R9 ;  /* 0x0000000918227220 */ /* 0x001fe20000400000 */
[----:B------:R-:W-:-:S04]  /*05c0*/  IMAD.WIDE R20, R3, 0x4, R50 ;  /* 0x0000000403147825 */ /* 0x000fc800078e0232 */
[----:B------:R-:W-:Y:S01]  /*05d0*/  @!P0 FMUL R29, R29, 16777216 ;  /* 0x4b8000001d1d8820 */ /* 0x000fe20000400000 */
[----:B-1----:R-:W-:-:S04]  /*05e0*/  IMAD.WIDE R24, R3, 0x4, R44 ;  /* 0x0000000403187825 */ /* 0x002fc800078e022c */
[----:B-----5:R-:W-:Y:S01]  /*05f0*/  FMUL R29, R26, R29 ;  /* 0x0000001d1a1d7220 */ /* 0x020fe20000400000 */
[----:B------:R-:W4:Y:S04]  /*0600*/  LDG.E.EL.128 R20, desc[UR4][R20.64] ;  /* 0x0000000414147981 */ /* 0x000f28000c2e1d00 */
[----:B------:R-:W4:Y:S01]  /*0610*/  LDG.E.EL.128 R24, desc[UR4][R24.64] ;  /* 0x0000000418187981 */ /* 0x000f22000c2e1d00 */
[----:B---3--:R-:W-:Y:S01]  /*0620*/  FADD R7, R7, R10 ;  /* 0x0000000a07077221 */ /* 0x008fe20000000000 */
[----:B------:R-:W-:Y:S02]  /*0630*/  FADD R5, R5, R8 ;  /* 0x0000000805057221 */ /* 0x000fe40000000000 */
[----:B------:R-:W3:Y:S01]  /*0640*/  LDG.E.128 R8, desc[UR4][R48.64+0x800] ;  /* 0x0008000430087981 */ /* 0x000ee2000c1e1d00 */
[----:B------:R-:W-:Y:S01]  /*0650*/  @!P2 FMUL R14, R14, 16777216 ;  /* 0x4b8000000e0ea820 */ /* 0x000fe20000400000 */
[----:B------:R-:W-:-:S03]  /*0660*/  FADD R4, R4, R15 ;  /* 0x0000000f04047221 */ /* 0x000fc60000000000 */
[----:B------:R-:W-:Y:S01]  /*0670*/  FMUL R13, R13, R14 ;  /* 0x0000000e0d0d7220 */ /* 0x000fe20000400000 */
[----:B------:R-:W-:Y:S01]  /*0680*/  FADD R6, R6, R37 ;  /* 0x0000002506067221 */ /* 0x000fe20000000000 */
[----:B------:R-:W-:Y:S01]  /*0690*/  FADD R35, R28, R35 ;  /* 0x000000231c237221 */ /* 0x000fe20000000000 */
[----:B--2---:R-:W-:Y:S01]  /*06a0*/  FADD R17, -R17, R5 ;  /* 0x0000000511117221 */ /* 0x004fe20000000100 */
[----:B------:R-:W-:-:S03]  /*06b0*/  FADD R16, -R16, R4 ;  /* 0x0000000410107221 */ /* 0x000fc60000000100 */
[----:B------:R-:W-:Y:S01]  /*06c0*/  FMUL R14, R12, R17 ;  /* 0x000000110c0e7220 */ /* 0x000fe20000400000 */
[----:B------:R-:W-:Y:S01]  /*06d0*/  IADD3 R12, R2, 0x200, RZ ;  /* 0x00000200020c7810 */ /* 0x000fe20007ffe0ff */
[----:B------:R-:W-:-:S04]  /*06e0*/  FMUL R3, R13, R16 ;  /* 0x000000100d037220 */ /* 0x000fc80000400000 */
[----:B------:R-:W-:-:S04]  /*06f0*/  IMAD.HI R13, R12, 0x66666667, RZ ;  /* 0x666666670c0d7827 */ /* 0x000fc800078e02ff */
[----:B----4-:R-:W-:Y:S01]  /*0700*/  FFMA R37, R21, R14, R25 ;  /* 0x0000000e15257223 */ /* 0x010fe20000000019 */
[----:B------:R-:W-:-:S04]  /*0710*/  SHF.R.U32.HI R14, RZ, 0x1f, R13 ;  /* 0x0000001fff0e7819 */ /* 0x000fc8000001160d */
[----:B------:R-:W-:-:S05]  /*0720*/  LEA.HI.SX32 R25, R13, R14, 0x1a ;  /* 0x0000000e0d197211 */ /* 0x000fca00078fd2ff */
[----:B------:R-:W-:-:S04]  /*0730*/  IMAD R25, R25, -0xa0, R12 ;  /* 0xffffff6019197824 */ /* 0x000fc800078e020c */
[----:B------:R-:W-:-:S06]  /*0740*/  IMAD.WIDE R12, R25, 0x4, R42 ;  /* 0x00000004190c7825 */ /* 0x000fcc00078e022a */
[----:B------:R-:W2:Y:S01]  /*0750*/  LDG.E.EL.128 R12, desc[UR4][R12.64] ;  /* 0x000000040c0c7981 */ /* 0x000ea2000c2e1d00 */
[----:B------:R-:W-:Y:S01]  /*0760*/  FADD R18, -R18, R6 ;  /* 0x0000000612127221 */ /* 0x000fe20000000100 */
[----:B------:R-:W-:-:S03]  /*0770*/  FADD R19, -R19, R7 ;  /* 0x0000000713137221 */ /* 0x000fc60000000100 */
[----:B------:R-:W-:Y:S01]  /*0780*/  FMUL R29, R29, R18 ;  /* 0x000000121d1d7220 */ /* 0x000fe20000400000 */
[----:B------:R-:W-:Y:S01]  /*0790*/  FMUL R34, R34, R19 ;  /* 0x0000001322227220 */ /* 0x000fe20000400000 */
[----:B------:R-:W-:Y:S02]  /*07a0*/  FFMA R3, R20, R3, R24 ;  /* 0x0000000314037223 */ /* 0x000fe40000000018 */
[----:B------:R-:W-:Y:S01]  /*07b0*/  FFMA R38, R22, R29, R26 ;  /* 0x0000001d16267223 */ /* 0x000fe2000000001a */
[----:B------:R-:W-:Y:S01]  /*07c0*/  FFMA R39, R23, R34, R27 ;  /* 0x0000002217277223 */ /* 0x000fe2000000001b */
[C---:B------:R-:W-:Y:S01]  /*07d0*/  IMAD.WIDE R26, R25.reuse, 0x4, R46 ;  /* 0x00000004191a7825 */ /* 0x040fe200078e022e */
[----:B------:R-:W4:Y:S03]  /*07e0*/  LDG.E.128 R20, desc[UR4][R40.64+0x800] ;  /* 0x0008000428147981 */ /* 0x000f26000c1e1d00 */
[----:B------:R-:W-:-:S04]  /*07f0*/  IMAD.WIDE R28, R25, 0x4, R50 ;  /* 0x00000004191c7825 */ /* 0x000fc800078e0232 */
[----:B------:R-:W-:Y:S02]  /*0800*/  IMAD.WIDE R46, R25, 0x4, R44 ;  /* 0x00000004192e7825 */ /* 0x000fe400078e022c */
[----:B------:R-:W5:Y:S02]  /*0810*/  LDG.E.EL.128 R24, desc[UR4][R26.64] ;  /* 0x000000041a187981 */ /* 0x000f64000c2e1d00 */
[----:B---3--:R-:W-:Y:S01]  /*0820*/  FADD R45, R8, R35 ;  /* 0x00000023082d7221 */ /* 0x008fe20000000000 */
[----:B------:R-:W-:Y:S01]  /*0830*/  FADD R43, R30, R33 ;  /* 0x000000211e2b7221 */ /* 0x000fe20000000000 */
[----:B------:R-:W-:Y:S01]  /*0840*/  FADD R8, R9, R32 ;  /* 0x0000002009087221 */ /* 0x000fe20000000000 */
[----:B------:R-:W3:Y:S04]  /*0850*/  LDG.E.EL.128 R28, desc[UR4][R28.64] ;  /* 0x000000041c1c7981 */ /* 0x000ee8000c2e1d00 */
[----:B------:R-:W3:Y:S01]  /*0860*/  LDG.E.EL.128 R32, desc[UR4][R46.64] ;  /* 0x000000042e207981 */ /* 0x000ee2000c2e1d00 */
[----:B------:R-:W-:Y:S01]  /*0870*/  FADD R43, R10, R43 ;  /* 0x0000002b0a2b7221 */ /* 0x000fe20000000000 */
[----:B------:R-:W-:-:S02]  /*0880*/  FADD R36, R11, R36 ;  /* 0x000000240b247221 */ /* 0x000fc40000000000 */
[----:B------:R-:W-:Y:S01]  /*0890*/  STG.E.128 desc[UR4][R40.64], R4 ;  /* 0x0000000428007986 */ /* 0x000fe2000c101d04 */
[----:B--2---:R-:W-:-:S06]  /*08a0*/  FADD R9, R12, 9.9999997473787516356e-06 ;  /* 0x3727c5ac0c097421 */ /* 0x004fcc0000000000 */
[----:B------:R-:W0:Y:S01]  /*08b0*/  MUFU.SQRT R9, R9 ;  /* 0x0000000900097308 */ /* 0x000e220000002000 */
[----:B------:R-:W-:Y:S01]  /*08c0*/  FADD R13, R13, 9.9999997473787516356e-06 ;  /* 0x3727c5ac0d0d7421 */ /* 0x000fe20000000000 */
[----:B------:R-:W-:Y:S01]  /*08d0*/  FADD R15, R15, 9.9999997473787516356e-06 ;  /* 0x3727c5ac0f0f7421 */ /* 0x000fe20000000000 */
[----:B------:R-:W-:-:S05]  /*08e0*/  FADD R12, R14, 9.9999997473787516356e-06 ;  /* 0x3727c5ac0e0c7421 */ /* 0x000fca0000000000 */
[----:B------:R-:W1:Y:S01]  /*08f0*/  MUFU.SQRT R13, R13 ;  /* 0x0000000d000d7308 */ /* 0x000e620000002000 */
[----:B0-----:R-:W-:-:S07]  /*0900*/  FSETP.GT.AND P6, PT, R9, 8.50705917302346158658e+37, PT ;  /* 0x7e8000000900780b */ /* 0x001fce0003fc4000 */
[----:B------:R-:W0:Y:S01]  /*0910*/  MUFU.SQRT R14, R15 ;  /* 0x0000000f000e7308 */ /* 0x000e220000002000 */
[----:B------:R-:W-:-:S07]  /*0920*/  FSETP.GEU.AND P5, PT, R9, 1.175494350822287508e-38, PT ;  /* 0x008000000900780b */ /* 0x000fce0003fae000 */
[----:B------:R-:W2:Y:S01]  /*0930*/  MUFU.SQRT R12, R12 ;  /* 0x0000000c000c7308 */ /* 0x000ea20000002000 */
[----:B-1----:R-:W-:Y:S01]  /*0940*/  FSETP.GT.AND P4, PT, R13, 8.50705917302346158658e+37, PT ;  /* 0x7e8000000d00780b */ /* 0x002fe20003f84000 */
[----:B------:R-:W-:Y:S01]  /*0950*/  @P6 FMUL R9, R9, 0.25 ;  /* 0x3e80000009096820 */ /* 0x000fe20000400000 */
[----:B------:R-:W-:Y:S02]  /*0960*/  FSETP.GEU.AND P1, PT, R13, 1.175494350822287508e-38, PT ;  /* 0x008000000d00780b */ /* 0x000fe40003f2e000 */
[----:B0-----:R-:W-:Y:S01]  /*0970*/  FSETP.GT.AND P2, PT, R14, 8.50705917302346158658e+37, PT ;  /* 0x7e8000000e00780b */ /* 0x001fe20003f44000 */
[----:B------:R-:W-:Y:S01]  /*0980*/  @!P5 FMUL R9, R9, 16777216 ;  /* 0x4b8000000909d820 */ /* 0x000fe20000400000 */
[----:B------:R-:W-:Y:S02]  /*0990*/  FSEL R10, R0, 1, P6 ;  /* 0x3f800000000a7808 */ /* 0x000fe40003000000 */
[----:B------:R-:W-:-:S03]  /*09a0*/  FSETP.GEU.AND P6, PT, R14, 1.175494350822287508e-38, PT ;  /* 0x008000000e00780b */ /* 0x000fc60003fce000 */
[----:B------:R-:W0:Y:S01]  /*09b0*/  MUFU.RCP R9, R9 ;  /* 0x0000000900097308 */ /* 0x000e220000001000 */
[C---:B--2---:R-:W-:Y:S01]  /*09c0*/  FSETP.GT.AND P3, PT, R12.reuse, 8.50705917302346158658e+37, PT ;  /* 0x7e8000000c00780b */ /* 0x044fe20003f64000 */
[----:B------:R-:W-:Y:S01]  /*09d0*/  @P4 FMUL R13, R13, 0.25 ;  /* 0x3e8000000d0d4820 */ /* 0x000fe20000400000 */
[----:B------:R-:W-:Y:S01]  /*09e0*/  FSETP.GEU.AND P0, PT, R12, 1.175494350822287508e-38, PT ;  /* 0x008000000c00780b */ /* 0x000fe20003f0e000 */
[----:B------:R-:W-:Y:S02]  /*09f0*/  @!P5 FMUL R10, R10, 16777216 ;  /* 0x4b8000000a0ad820 */ /* 0x000fe40000400000 */
[----:B------:R-:W-:Y:S01]  /*0a00*/  @P2 FMUL R14, R14, 0.25 ;  /* 0x3e8000000e0e2820 */ /* 0x000fe20000400000 */
[----:B------:R-:W-:-:S03]  /*0a10*/  @!P1 FMUL R13, R13, 16777216 ;  /* 0x4b8000000d0d9820 */ /* 0x000fc60000400000 */
[----:B------:R-:W-:-:S03]  /*0a20*/  @!P6 FMUL R14, R14, 16777216 ;  /* 0x4b8000000e0ee820 */ /* 0x000fc60000400000 */
[----:B------:R-:W1:Y:S01]  /*0a30*/  MUFU.RCP R13, R13 ;  /* 0x0000000d000d7308 */ /* 0x000e620000001000 */
[----:B------:R-:W-:Y:S01]  /*0a40*/  @P3 FMUL R12, R12, 0.25 ;  /* 0x3e8000000c0c3820 */ /* 0x000fe20000400000 */
[----:B0-----:R-:W-:-:S03]  /*0a50*/  FMUL R9, R9, R10 ;  /* 0x0000000a09097220 */ /* 0x001fc60000400000 */
[----:B------:R-:W-:-:S03]  /*0a60*/  @!P0 FMUL R12, R12, 16777216 ;  /* 0x4b8000000c0c8820 */ /* 0x000fc60000400000 */
[----:B------:R-:W0:Y:S01]  /*0a70*/  MUFU.RCP R10, R14 ;  /* 0x0000000e000a7308 */ /* 0x000e220000001000 */
[C---:B------:R-:W-:Y:S02]  /*0a80*/  FSEL R42, R0.reuse, 1, P4 ;  /* 0x3f800000002a7808 */ /* 0x040fe40002000000 */
[----:B------:R-:W-:-:S05]  /*0a90*/  FSEL R15, R0, 1, P2 ;  /* 0x3f800000000f7808 */ /* 0x000fca0001000000 */
[----:B------:R2:W3:Y:S01]  /*0aa0*/  MUFU.RCP R11, R12 ;  /* 0x0000000c000b7308 */ /* 0x0004e20000001000 */
[----:B------:R-:W-:Y:S01]  /*0ab0*/  @!P1 FMUL R42, R42, 16777216 ;  /* 0x4b8000002a2a9820 */ /* 0x000fe20000400000 */
[----:B------:R-:W-:Y:S01]  /*0ac0*/  @!P6 FMUL R15, R15, 16777216 ;  /* 0x4b8000000f0fe820 */ /* 0x000fe20000400000 */
[----:B------:R-:W-:Y:S02]  /*0ad0*/  FSEL R44, R0, 1, P3 ;  /* 0x3f800000002c7808 */ /* 0x000fe40001800000 */
[----:B-1----:R-:W-:Y:S01]  /*0ae0*/  FMUL R0, R13, R42 ;  /* 0x0000002a0d007220 */ /* 0x002fe20000400000 */
[----:B0-----:R-:W-:Y:S01]  /*0af0*/  FMUL R10, R10, R15 ;  /* 0x0000000f0a0a7220 */ /* 0x001fe20000400000 */
[----:B--2---:R-:W0:Y:S01]  /*0b00*/  LDC.64 R12, c[0x0][0x258] ;  /* 0x00009600ff0c7b82 */ /* 0x004e220000000a00 */
[----:B------:R-:W-:Y:S01]  /*0b10*/  @!P0 FMUL R44, R44, 16777216 ;  /* 0x4b8000002c2c8820 */ /* 0x000fe20000400000 */
[----:B----4-:R-:W-:Y:S01]  /*0b20*/  FADD R22, R22, R43 ;  /* 0x0000002b16167221 */ /* 0x010fe20000000000 */
[----:B------:R-:W-:Y:S01]  /*0b30*/  FADD R23, R23, R36 ;  /* 0x0000002417177221 */ /* 0x000fe20000000000 */
[----:B------:R-:W-:Y:S01]  /*0b40*/  FADD R20, R20, R45 ;  /* 0x0000002d14147221 */ /* 0x000fe20000000000 */
[----:B------:R-:W-:-:S03]  /*0b50*/  FADD R21, R21, R8 ;  /* 0x0000000815157221 */ /* 0x000fc60000000000 */
[----:B------:R-:W1:Y:S01]  /*0b60*/  LDC.64 R14, c[0x0][0x260] ;  /* 0x00009800ff0e7b82 */ /* 0x000e620000000a00 */
[----:B---3--:R-:W-:Y:S01]  /*0b70*/  FMUL R11, R11, R44 ;  /* 0x0000002c0b0b7220 */ /* 0x008fe20000400000 */
[----:B-----5:R-:W-:Y:S01]  /*0b80*/  FADD R26, -R26, R22 ;  /* 0x000000161a1a7221 */ /* 0x020fe20000000100 */
[----:B------:R-:W-:Y:S01]  /*0b90*/  FADD R24, -R24, R20 ;  /* 0x0000001418187221 */ /* 0x000fe20000000100 */
[----:B------:R-:W-:Y:S01]  /*0ba0*/  FADD R25, -R25, R21 ;  /* 0x0000001519197221 */ /* 0x000fe20000000100 */
[----:B------:R-:W-:Y:S01]  /*0bb0*/  FADD R27, -R27, R23 ;  /* 0x000000171b1b7221 */ /* 0x000fe20000000100 */
[----:B------:R-:W-:Y:S01]  /*0bc0*/  FMUL R11, R11, R26 ;  /* 0x0000001a0b0b7220 */ /* 0x000fe20000400000 */
[----:B------:R-:W-:Y:S01]  /*0bd0*/  FMUL R9, R9, R24 ;  /* 0x0000001809097220 */ /* 0x000fe20000400000 */
[----:B------:R-:W-:Y:S01]  /*0be0*/  FMUL R0, R0, R25 ;  /* 0x0000001900007220 */ /* 0x000fe20000400000 */
[----:B------:R-:W-:Y:S01]  /*0bf0*/  FMUL R10, R10, R27 ;  /* 0x0000001b0a0a7220 */ /* 0x000fe20000400000 */
[----:B------:R-:W-:Y:S01]  /*0c00*/  FFMA R11, R30, R11, R34 ;  /* 0x0000000b1e0b7223 */ /* 0x000fe20000000022 */
[----:B------:R-:W-:Y:S01]  /*0c10*/  FFMA R28, R28, R9, R32 ;  /* 0x000000091c1c7223 */ /* 0x000fe20000000020 */
[----:B------:R-:W-:Y:S01]  /*0c20*/  FFMA R0, R29, R0, R33 ;  /* 0x000000001d007223 */ /* 0x000fe20000000021 */
[----:B------:R-:W-:Y:S01]  /*0c30*/  FFMA R31, R31, R10, R35 ;  /* 0x0000000a1f1f7223 */ /* 0x000fe20000000023 */
[----:B------:R-:W-:-:S02]  /*0c40*/  FSETP.GEU.AND P6, PT, R39, RZ, PT ;  /* 0x000000ff2700720b */ /* 0x000fc40003fce000 */
[----:B------:R-:W-:Y:S02]  /*0c50*/  FSETP.GEU.AND P3, PT, R11, RZ, PT ;  /* 0x000000ff0b00720b */ /* 0x000fe40003f6e000 */
[----:B------:R-:W-:Y:S02]  /*0c60*/  SEL R39, R39, RZ, P6 ;  /* 0x000000ff27277207 */ /* 0x000fe40003000000 */
[----:B------:R-:W-:Y:S02]  /*0c70*/  FSETP.GEU.AND P0, PT, R38, RZ, PT ;  /* 0x000000ff2600720b */ /* 0x000fe40003f0e000 */
[----:B------:R-:W-:Y:S02]  /*0c80*/  FSETP.GEU.AND P1, PT, R37, RZ, PT ;  /* 0x000000ff2500720b */ /* 0x000fe40003f2e000 */
[----:B------:R-:W-:Y:S02]  /*0c90*/  FSETP.GEU.AND P2, PT, R3, RZ, PT ;  /* 0x000000ff0300720b */ /* 0x000fe40003f4e000 */
[----:B------:R-:W-:-:S02]  /*0ca0*/  FSETP.GEU.AND P4, PT, R0, RZ, PT ;  /* 0x000000ff0000720b */ /* 0x000fc40003f8e000 */
[----:B------:R-:W-:Y:S02]  /*0cb0*/  FSETP.GEU.AND P5, PT, R28, RZ, PT ;  /* 0x000000ff1c00720b */ /* 0x000fe40003fae000 */
[----:B------:R-:W-:Y:S01]  /*0cc0*/  FSETP.GEU.AND P6, PT, R31, RZ, PT ;  /* 0x000000ff1f00720b */ /* 0x000fe20003fce000 */
[----:B0-----:R-:W-:Y:S01]  /*0cd0*/  IMAD.WIDE R12, R2, 0x4, R12 ;  /* 0x00000004020c7825 */ /* 0x001fe200078e020c */
[----:B------:R-:W-:Y:S02]  /*0ce0*/  SEL R10, R11, RZ, P3 ;  /* 0x000000ff0b0a7207 */ /* 0x000fe40001800000 */
[----:B------:R-:W-:Y:S01]  /*0cf0*/  SEL R38, R38, RZ, P0 ;  /* 0x000000ff26267207 */ /* 0x000fe20000000000 */
[----:B-1----:R-:W-:Y:S01]  /*0d00*/  IMAD.WIDE R14, R2, 0x4, R14 ;  /* 0x00000004020e7825 */ /* 0x002fe200078e020e */
[----:B------:R-:W-:Y:S02]  /*0d10*/  SEL R37, R37, RZ, P1 ;  /* 0x000000ff25257207 */ /* 0x000fe40000800000 */
[----:B------:R-:W-:-:S02]  /*0d20*/  SEL R36, R3, RZ, P2 ;  /* 0x000000ff03247207 */ /* 0x000fc40001000000 */
[----:B------:R-:W-:Y:S02]  /*0d30*/  SEL R9, R0, RZ, P4 ;  /* 0x000000ff00097207 */ /* 0x000fe40002000000 */
[----:B------:R-:W-:Y:S02]  /*0d40*/  SEL R8, R28, RZ, P5 ;  /* 0x000000ff1c087207 */ /* 0x000fe40002800000 */
[----:B------:R-:W-:Y:S01]  /*0d50*/  SEL R11, R31, RZ, P6 ;  /* 0x000000ff1f0b7207 */ /* 0x000fe20003000000 */
[----:B------:R-:W-:Y:S04]  /*0d60*/  STG.E.128 desc[UR4][R40.64+0x800], R20 ;  /* 0x0008001428007986 */ /* 0x000fe8000c101d04 */
[----:B------:R-:W-:Y:S04]  /*0d70*/  STG.E.128 desc[UR4][R12.64], R36 ;  /* 0x000000240c007986 */ /* 0x000fe8000c101d04 */
[----:B------:R-:W-:Y:S04]  /*0d80*/  STG.E.128 desc[UR4][R12.64+0x800], R8 ;  /* 0x000800080c007986 */ /* 0x000fe8000c101d04 */
[----:B------:R-:W-:Y:S04]  /*0d90*/  STG.E.128 desc[UR4][R14.64], R16 ;  /* 0x000000100e007986 */ /* 0x000fe8000c101d04 */
[----:B------:R-:W-:Y:S01]  /*0da0*/  STG.E.128 desc[UR4][R14.64+0x800], R24 ;  /* 0x000800180e007986 */ /* 0x000fe2000c101d04 */
[----:B------:R-:W-:Y:S05]  /*0db0*/  EXIT ;  /* 0x000000000000794d */ /* 0x000fea0003800000 */
.L_x_0:
[----:B------:R-:W-:-:S00]  /*0dc0*/  BRA `(.L_x_0) ;  /* 0xfffffffc00fc7947 */ /* 0x000fc0000383ffff */
[----:B------:R-:W-:-:S00]  /*0dd0*/  NOP ;  /* 0x0000000000007918 */ /* 0x000fc00000000000 */
        /* <DEDUP_REMOVED lines=10> */
.L_x_1:


//--------------------- .nv.global.init           --------------------------
	.section	.nv.global.init,"aw",@progbits
.nv.global.init:
	.type		_$_str,@object
	.size		_$_str,(_$_str_$_2 - _$_str)
_$_str:
        /*0000*/ 	.byte	0x5f, 0x5f, 0x43, 0x55, 0x44, 0x41, 0x5f, 0x46, 0x54, 0x5a, 0x00
	.type		_$_str_$_2,@object
	.size		_$_str_$_2,(.L_1 - _$_str_$_2)
_$_str_$_2:
        /*000b*/ 	.byte	0x5f, 0x5f, 0x43, 0x55, 0x44, 0x41, 0x5f, 0x50, 0x52, 0x45, 0x43, 0x5f, 0x53, 0x51, 0x52, 0x54
        /*001b*/ 	.byte	0x00
.L_1:


//--------------------- .nv.constant0.triton_poi_fused__native_batch_norm_legit_no_training_add_native_batch_norm_backward_relu_13 --------------------------
	.section	.nv.constant0.triton_poi_fused__native_batch_norm_legit_no_training_add_native_batch_norm_backward_relu_13,"a",@progbits
	.sectionflags	@""
	.align	4
.nv.constant0.triton_poi_fused__native_batch_norm_legit_no_training_add_native_batch_norm_backward_relu_13:
	.zero		620
